	.headerflags	@"EF_CUDA_TEXMODE_UNIFIED EF_CUDA_64BIT_ADDRESS EF_CUDA_ACCELERATORS EF_CUDA_SM90 EF_CUDA_VIRTUAL_SM(EF_CUDA_SM90)"
	.elftype	@"ET_EXEC"


//--------------------- .nv.info                  --------------------------
	.section	.nv.info,"",@"SHT_CUDA_INFO"
	.align	4


	//----- nvinfo : EIATTR_REGCOUNT
	.align		4
        /*0000*/ 	.byte	0x04, 0x2f
        /*0002*/ 	.short	(.L_1 - .L_0)
	.align		4
.L_0:
        /*0004*/ 	.word	index@(triton_poi_fused__unsafe_index_add_mul_sub_39)
        /*0008*/ 	.word	0x0000001a


	//----- nvinfo : EIATTR_MIN_STACK_SIZE
	.align		4
.L_1:
        /*000c*/ 	.byte	0x04, 0x12
        /*000e*/ 	.short	(.L_3 - .L_2)
	.align		4
.L_2:
        /*0010*/ 	.word	index@(triton_poi_fused__unsafe_index_add_mul_sub_39)
        /*0014*/ 	.word	0x00000000


	//----- nvinfo : EIATTR_FRAME_SIZE
	.align		4
.L_3:
        /*0018*/ 	.byte	0x04, 0x11
        /*001a*/ 	.short	(.L_5 - .L_4)
	.align		4
.L_4:
        /*001c*/ 	.word	index@(triton_poi_fused__unsafe_index_add_mul_sub_39)
        /*0020*/ 	.word	0x00000000


	//----- nvinfo : EIATTR_MIN_STACK_SIZE
	.align		4
.L_5:
        /*0024*/ 	.byte	0x04, 0x12
        /*0026*/ 	.short	(.L_7 - .L_6)
	.align		4
.L_6:
        /*0028*/ 	.word	index@(triton_poi_fused__unsafe_index_add_mul_sub_39)
        /*002c*/ 	.word	0x00000000
.L_7:


//--------------------- .nv.info.triton_poi_fused__unsafe_index_add_mul_sub_39 --------------------------
	.section	.nv.info.triton_poi_fused__unsafe_index_add_mul_sub_39,"",@"SHT_CUDA_INFO"
	.sectionflags	@""
	.align	4


	//----- nvinfo : EIATTR_CUDA_API_VERSION
	.align		4
        /*0000*/ 	.byte	0x04, 0x37
        /*0002*/ 	.short	(.L_9 - .L_8)
.L_8:
        /*0004*/ 	.word	0x0000007c


	//----- nvinfo : EIATTR_KPARAM_INFO
	.align		4
.L_9:
        /*0008*/ 	.byte	0x04, 0x17
        /*000a*/ 	.short	(.L_11 - .L_10)
.L_10:
        /*000c*/ 	.word	0x00000000
        /*0010*/ 	.short	0x0006
        /*0012*/ 	.short	0x0030
        /*0014*/ 	.byte	0x00, 0xf0, 0x11, 0x00


	//----- nvinfo : EIATTR_KPARAM_INFO
	.align		4
.L_11:
        /*0018*/ 	.byte	0x04, 0x17
        /*001a*/ 	.short	(.L_13 - .L_12)
.L_12:
        /*001c*/ 	.word	0x00000000
        /*0020*/ 	.short	0x0005
        /*0022*/ 	.short	0x0028
        /*0024*/ 	.byte	0x00, 0xf4, 0x21, 0x00


	//----- nvinfo : EIATTR_KPARAM_INFO
	.align		4
.L_13:
        /*0028*/ 	.byte	0x04, 0x17
        /*002a*/ 	.short	(.L_15 - .L_14)
.L_14:
        /*002c*/ 	.word	0x00000000
        /*0030*/ 	.short	0x0004
        /*0032*/ 	.short	0x0020
        /*0034*/ 	.byte	0x00, 0xf4, 0x21, 0x00


	//----- nvinfo : EIATTR_KPARAM_INFO
	.align		4
.L_15:
        /*0038*/ 	.byte	0x04, 0x17
        /*003a*/ 	.short	(.L_17 - .L_16)
.L_16:
        /*003c*/ 	.word	0x00000000
        /*0040*/ 	.short	0x0003
        /*0042*/ 	.short	0x0018
        /*0044*/ 	.byte	0x00, 0xf4, 0x21, 0x00


	//----- nvinfo : EIATTR_KPARAM_INFO
	.align		4
.L_17:
        /*0048*/ 	.byte	0x04, 0x17
        /*004a*/ 	.short	(.L_19 - .L_18)
.L_18:
        /*004c*/ 	.word	0x00000000
        /*0050*/ 	.short	0x0002
        /*0052*/ 	.short	0x0010
        /*0054*/ 	.byte	0x00, 0xf4, 0x21, 0x00


	//----- nvinfo : EIATTR_KPARAM_INFO
	.align		4
.L_19:
        /*0058*/ 	.byte	0x04, 0x17
        /*005a*/ 	.short	(.L_21 - .L_20)
.L_20:
        /*005c*/ 	.word	0x00000000
        /*0060*/ 	.short	0x0001
        /*0062*/ 	.short	0x0008
        /*0064*/ 	.byte	0x00, 0xf4, 0x21, 0x00


	//----- nvinfo : EIATTR_KPARAM_INFO
	.align		4
.L_21:
        /*0068*/ 	.byte	0x04, 0x17
        /*006a*/ 	.short	(.L_23 - .L_22)
.L_22:
        /*006c*/ 	.word	0x00000000
        /*0070*/ 	.short	0x0000
        /*0072*/ 	.short	0x0000
        /*0074*/ 	.byte	0x00, 0xf4, 0x21, 0x00


	//----- nvinfo : EIATTR_SPARSE_MMA_MASK
	.align		4
.L_23:
        /*0078*/ 	.byte	0x03, 0x50
        /*007a*/ 	.short	0x0000


	//----- nvinfo : EIATTR_MAXREG_COUNT
	.align		4
        /*007c*/ 	.byte	0x03, 0x1b
        /*007e*/ 	.short	0x00ff


	//----- nvinfo : EIATTR_EXIT_INSTR_OFFSETS
	.align		4
        /*0080*/ 	.byte	0x04, 0x1c
        /*0082*/ 	.short	(.L_25 - .L_24)


	//   ....[0]....
.L_24:
        /*0084*/ 	.word	0x000005d0


	//   ....[1]....
        /*0088*/ 	.word	0x000005f0


	//----- nvinfo : EIATTR_REQNTID
	.align		4
.L_25:
        /*008c*/ 	.byte	0x04, 0x10
        /*008e*/ 	.short	(.L_27 - .L_26)
.L_26:
        /*0090*/ 	.word	0x00000080
        /*0094*/ 	.word	0x00000001
        /*0098*/ 	.word	0x00000001


	//----- nvinfo : EIATTR_CBANK_PARAM_SIZE
	.align		4
.L_27:
        /*009c*/ 	.byte	0x03, 0x19
        /*009e*/ 	.short	0x0034


	//----- nvinfo : EIATTR_PARAM_CBANK
	.align		4
        /*00a0*/ 	.byte	0x04, 0x0a
        /*00a2*/ 	.short	(.L_29 - .L_28)
	.align		4
.L_28:
        /*00a4*/ 	.word	index@(.nv.constant0.triton_poi_fused__unsafe_index_add_mul_sub_39)
        /*00a8*/ 	.short	0x0210
        /*00aa*/ 	.short	0x0034


	//----- nvinfo : EIATTR_SW_WAR
	.align		4
.L_29:
        /*00ac*/ 	.byte	0x04, 0x36
        /*00ae*/ 	.short	(.L_31 - .L_30)
.L_30:
        /*00b0*/ 	.word	0x00000008
.L_31:


//--------------------- .nv.callgraph             --------------------------
	.section	.nv.callgraph,"",@"SHT_CUDA_CALLGRAPH"
	.align	4
	.sectionentsize	8
	.align		4
        /*0000*/ 	.word	0x00000000
	.align		4
        /*0004*/ 	.word	0xffffffff
	.align		4
        /*0008*/ 	.word	0x00000000
	.align		4
        /*000c*/ 	.word	0xfffffffe
	.align		4
        /*0010*/ 	.word	0x00000000
	.align		4
        /*0014*/ 	.word	0xfffffffd
	.align		4
        /*0018*/ 	.word	0x00000000
	.align		4
        /*001c*/ 	.word	0xfffffffc


//--------------------- .text.triton_poi_fused__unsafe_index_add_mul_sub_39 --------------------------
	.section	.text.triton_poi_fused__unsafe_index_add_mul_sub_39,"ax",@progbits
	.align	128
        .global         triton_poi_fused__unsafe_index_add_mul_sub_39
        .type           triton_poi_fused__unsafe_index_add_mul_sub_39,@function
        .size           triton_poi_fused__unsafe_index_add_mul_sub_39,(.L_x_1 - triton_poi_fused__unsafe_index_add_mul_sub_39)
        .other          triton_poi_fused__unsafe_index_add_mul_sub_39,@"STO_CUDA_ENTRY STV_DEFAULT"
triton_poi_fused__unsafe_index_add_mul_sub_39:
.text.triton_poi_fused__unsafe_index_add_mul_sub_39:
[----:B------:R-:W0:Y:S02]  /*0000*/  LDC R1, c[0x0][0x28] ;  /* 0x00000a00ff017b82 */ /* 0x000e240000000800 */
[----:B------:R-:W1:Y:S01]  /*0010*/  S2R R0, SR_TID.X ;  /* 0x0000000000007919 */ /* 0x000e620000002100 */
[----:B------:R-:W2:Y:S01]  /*0020*/  LDC.64 R14, c[0x0][0x210] ;  /* 0x00008400ff0e7b82 */ /* 0x000ea20000000a00 */
[----:B------:R-:W-:Y:S01]  /*0030*/  CS2R R12, SRZ ;  /* 0x00000000000c7805 */ /* 0x000fe2000001ff00 */
[----:B------:R-:W-:Y:S01]  /*0040*/  ULDC.64 UR4, c[0x0][0x208] ;  /* 0x0000820000047ab9 */ /* 0x000fe20000000a00 */
[----:B------:R-:W3:Y:S01]  /*0050*/  S2R R3, SR_CTAID.X ;  /* 0x0000000000037919 */ /* 0x000ee20000002500 */
[----:B------:R-:W-:Y:S02]  /*0060*/  CS2R R8, SRZ ;  /* 0x0000000000087805 */ /* 0x000fe4000001ff00 */
[----:B------:R-:W-:Y:S02]  /*0070*/  CS2R R10, SRZ ;  /* 0x00000000000a7805 */ /* 0x000fe4000001ff00 */
[----:B------:R-:W-:Y:S01]  /*0080*/  CS2R R6, SRZ ;  /* 0x0000000000067805 */ /* 0x000fe2000001ff00 */
[----:B------:R-:W-:Y:S01]  /*0090*/  ULDC.64 UR6, c[0x0][0x220] ;  /* 0x0000880000067ab9 */ /* 0x000fe20000000a00 */
[----:B-1----:R-:W-:Y:S01]  /*00a0*/  IMAD.SHL.U32 R0, R0, 0x2, RZ ;  /* 0x0000000200007824 */ /* 0x002fe200078e00ff */
[----:B---3--:R-:W-:-:S04]  /*00b0*/  SHF.R.U32.HI R5, RZ, 0x17, R3 ;  /* 0x00000017ff057819 */ /* 0x008fc80000011603 */
[----:B------:R-:W-:Y:S02]  /*00c0*/  LOP3.LUT R0, R0, 0xfe, RZ, 0xc0, !PT ;  /* 0x000000fe00007812 */ /* 0x000fe400078ec0ff */
[----:B------:R-:W-:-:S03]  /*00d0*/  SGXT.U32 R5, R5, 0x1 ;  /* 0x000000010505781a */ /* 0x000fc60000000000 */
[----:B------:R-:W-:-:S05]  /*00e0*/  IMAD R0, R3, 0x100, R0 ;  /* 0x0000010003007824 */ /* 0x000fca00078e0200 */
[----:B------:R-:W-:Y:S02]  /*00f0*/  ISETP.GE.AND P0, PT, R0, 0x200, PT ;  /* 0x000002000000780c */ /* 0x000fe40003f06270 */
[----:B------:R-:W-:-:S05]  /*0100*/  SHF.R.S32.HI R2, RZ, 0x1, R0 ;  /* 0x00000001ff027819 */ /* 0x000fca0000011400 */
[----:B------:R-:W-:-:S05]  /*0110*/  IMAD.IADD R5, R2, 0x1, R5 ;  /* 0x0000000102057824 */ /* 0x000fca00078e0205 */
[----:B------:R-:W-:Y:S01]  /*0120*/  LOP3.LUT R5, R5, 0xfffffffe, RZ, 0xc0, !PT ;  /* 0xfffffffe05057812 */ /* 0x000fe200078ec0ff */
[----:B------:R-:W1:Y:S04]  /*0130*/  @!P0 LDC.64 R16, c[0x0][0x218] ;  /* 0x00008600ff108b82 */ /* 0x000e680000000a00 */
[----:B------:R-:W-:-:S04]  /*0140*/  IMAD.IADD R5, R2, 0x1, -R5 ;  /* 0x0000000102057824 */ /* 0x000fc800078e0a05 */
[----:B--2---:R-:W-:Y:S01]  /*0150*/  IMAD.WIDE R14, R5, 0x8, R14 ;  /* 0x00000008050e7825 */ /* 0x004fe200078e020e */
[----:B------:R-:W2:Y:S04]  /*0160*/  @!P0 LDC.64 R18, c[0x0][0x228] ;  /* 0x00008a00ff128b82 */ /* 0x000ea80000000a00 */
[----:B------:R-:W3:Y:S01]  /*0170*/  @!P0 LDG.E.EL.64 R12, desc[UR4][R14.64] ;  /* 0x000000040e0c8981 */ /* 0x000ee2000c2e1b00 */
[----:B------:R-:W-:-:S03]  /*0180*/  CS2R R4, SRZ ;  /* 0x0000000000047805 */ /* 0x000fc6000001ff00 */
[----:B-1----:R-:W4:Y:S04]  /*0190*/  @!P0 LDG.E.EL.128 R8, desc[UR4][R16.64] ;  /* 0x0000000410088981 */ /* 0x002f28000c2e1d00 */
[----:B--2---:R1:W2:Y:S01]  /*01a0*/  @!P0 LDG.E.EL.128 R4, desc[UR4][R18.64] ;  /* 0x0000000412048981 */ /* 0x0042a2000c2e1d00 */
[----:B---3--:R-:W-:Y:S02]  /*01b0*/  IADD3 R21, P2, R12, 0x6, RZ ;  /* 0x000000060c157810 */ /* 0x008fe40007f5e0ff */
[----:B------:R-:W-:-:S03]  /*01c0*/  ISETP.GE.AND P1, PT, R13, RZ, PT ;  /* 0x000000ff0d00720c */ /* 0x000fc60003f26270 */
[----:B------:R-:W-:Y:S01]  /*01d0*/  IMAD.X R23, RZ, RZ, R13, P2 ;  /* 0x000000ffff177224 */ /* 0x000fe200010e060d */
[----:B------:R-:W-:-:S04]  /*01e0*/  SEL R2, R21, R12, !P1 ;  /* 0x0000000c15027207 */ /* 0x000fc80004800000 */
[----:B------:R-:W-:Y:S02]  /*01f0*/  SEL R15, R23, R13, !P1 ;  /* 0x0000000d170f7207 */ /* 0x000fe40004800000 */
[----:B----4-:R-:W-:Y:S02]  /*0200*/  IADD3 R13, P3, R8, 0x6, RZ ;  /* 0x00000006080d7810 */ /* 0x010fe40007f7e0ff */
[----:B------:R-:W-:Y:S02]  /*0210*/  IADD3 R17, P2, R10, 0x6, RZ ;  /* 0x000000060a117810 */ /* 0x000fe40007f5e0ff */
[----:B------:R-:W-:Y:S01]  /*0220*/  ISETP.GE.AND P1, PT, R9, RZ, PT ;  /* 0x000000ff0900720c */ /* 0x000fe20003f26270 */
[----:B------:R-:W-:Y:S01]  /*0230*/  IMAD.X R21, RZ, RZ, R9, P3 ;  /* 0x000000ffff157224 */ /* 0x000fe200018e0609 */
[----:B------:R-:W-:Y:S01]  /*0240*/  ISETP.GE.AND P3, PT, R11, RZ, PT ;  /* 0x000000ff0b00720c */ /* 0x000fe20003f66270 */
[----:B-1----:R-:W-:Y:S01]  /*0250*/  IMAD.X R19, RZ, RZ, R11, P2 ;  /* 0x000000ffff137224 */ /* 0x002fe200010e060b */
[----:B------:R-:W-:-:S02]  /*0260*/  SEL R8, R13, R8, !P1 ;  /* 0x000000080d087207 */ /* 0x000fc40004800000 */
[----:B------:R-:W-:Y:S02]  /*0270*/  SEL R13, R21, R9, !P1 ;  /* 0x00000009150d7207 */ /* 0x000fe40004800000 */
[----:B------:R-:W-:Y:S02]  /*0280*/  SEL R9, R17, R10, !P3 ;  /* 0x0000000a11097207 */ /* 0x000fe40005800000 */
[----:B------:R-:W-:Y:S02]  /*0290*/  SEL R16, R19, R11, !P3 ;  /* 0x0000000b13107207 */ /* 0x000fe40005800000 */
[----:B--2---:R-:W-:Y:S02]  /*02a0*/  IADD3 R17, P3, R4, 0x6, RZ ;  /* 0x0000000604117810 */ /* 0x004fe40007f7e0ff */
[----:B------:R-:W-:Y:S02]  /*02b0*/  IADD3 R11, P2, R6, 0x6, RZ ;  /* 0x00000006060b7810 */ /* 0x000fe40007f5e0ff */
[C---:B------:R-:W-:Y:S01]  /*02c0*/  LEA R12, P1, R8.reuse, UR6, 0x2 ;  /* 0x00000006080c7c11 */ /* 0x040fe2000f8210ff */
[----:B------:R-:W-:Y:S01]  /*02d0*/  IMAD.X R21, RZ, RZ, R5, P3 ;  /* 0x000000ffff157224 */ /* 0x000fe200018e0605 */
[----:B------:R-:W-:Y:S01]  /*02e0*/  ISETP.GE.AND P3, PT, R7, RZ, PT ;  /* 0x000000ff0700720c */ /* 0x000fe20003f66270 */
[----:B------:R-:W-:Y:S01]  /*02f0*/  IMAD.X R19, RZ, RZ, R7, P2 ;  /* 0x000000ffff137224 */ /* 0x000fe200010e0607 */
[----:B------:R-:W-:-:S02]  /*0300*/  LEA.HI.X R13, R8, UR7, R13, 0x2, P1 ;  /* 0x00000007080d7c11 */ /* 0x000fc400088f140d */
[----:B------:R-:W-:Y:S02]  /*0310*/  ISETP.GE.AND P1, PT, R5, RZ, PT ;  /* 0x000000ff0500720c */ /* 0x000fe40003f26270 */
[----:B------:R-:W-:Y:S02]  /*0320*/  SEL R19, R19, R7, !P3 ;  /* 0x0000000713137207 */ /* 0x000fe40005800000 */
[----:B------:R-:W-:Y:S02]  /*0330*/  SEL R14, R17, R4, !P1 ;  /* 0x00000004110e7207 */ /* 0x000fe40004800000 */
[----:B------:R-:W-:Y:S01]  /*0340*/  SHF.R.S32.HI R7, RZ, 0x17, R3 ;  /* 0x00000017ff077819 */ /* 0x000fe20000011403 */
[----:B------:R-:W-:Y:S01]  /*0350*/  IMAD R3, R15, 0x18, RZ ;  /* 0x000000180f037824 */ /* 0x000fe200078e02ff */
[----:B------:R-:W-:Y:S01]  /*0360*/  SEL R17, R21, R5, !P1 ;  /* 0x0000000515117207 */ /* 0x000fe20004800000 */
[----:B------:R-:W-:Y:S01]  /*0370*/  IMAD.WIDE.U32 R4, R2, 0x18, R12 ;  /* 0x0000001802047825 */ /* 0x000fe200078e000c */
[----:B------:R-:W-:-:S02]  /*0380*/  LEA R10, P1, R9, UR6, 0x2 ;  /* 0x00000006090a7c11 */ /* 0x000fc4000f8210ff */
[----:B------:R-:W-:Y:S01]  /*0390*/  SGXT R7, R7, 0x1 ;  /* 0x000000010707781a */ /* 0x000fe20000000200 */
[----:B------:R-:W-:Y:S01]  /*03a0*/  IMAD.IADD R5, R5, 0x1, R3 ;  /* 0x0000000105057824 */ /* 0x000fe200078e0203 */
[C---:B------:R-:W-:Y:S02]  /*03b0*/  LEA R8, P2, R14.reuse, UR6, 0x2 ;  /* 0x000000060e087c11 */ /* 0x040fe4000f8410ff */
[----:B------:R-:W-:Y:S02]  /*03c0*/  SEL R18, R11, R6, !P3 ;  /* 0x000000060b127207 */ /* 0x000fe40005800000 */
[----:B------:R-:W-:Y:S02]  /*03d0*/  LEA.HI.X R11, R9, UR7, R16, 0x2, P1 ;  /* 0x00000007090b7c11 */ /* 0x000fe400088f1410 */
[----:B------:R-:W-:Y:S02]  /*03e0*/  LEA.HI R12, R7, R0, RZ, 0x2 ;  /* 0x00000000070c7211 */ /* 0x000fe400078f10ff */
[----:B------:R-:W-:Y:S01]  /*03f0*/  LEA.HI.X R9, R14, UR7, R17, 0x2, P2 ;  /* 0x000000070e097c11 */ /* 0x000fe200090f1411 */
[----:B------:R-:W-:Y:S01]  /*0400*/  IMAD.WIDE.U32 R10, R2, 0x18, R10 ;  /* 0x00000018020a7825 */ /* 0x000fe200078e000a */
[----:B------:R-:W-:-:S02]  /*0410*/  LEA R6, P3, R18, UR6, 0x2 ;  /* 0x0000000612067c11 */ /* 0x000fc4000f8610ff */
[----:B------:R-:W-:Y:S01]  /*0420*/  SHF.R.U32.HI R16, RZ, 0x2, R12 ;  /* 0x00000002ff107819 */ /* 0x000fe2000001160c */
[----:B------:R-:W-:Y:S01]  /*0430*/  IMAD.WIDE.U32 R12, R2, 0x18, R8 ;  /* 0x00000018020c7825 */ /* 0x000fe200078e0008 */
[----:B------:R-:W-:Y:S01]  /*0440*/  LEA.HI.X R7, R18, UR7, R19, 0x2, P3 ;  /* 0x0000000712077c11 */ /* 0x000fe200098f1413 */
[----:B------:R-:W1:Y:S02]  /*0450*/  @!P0 LDC.64 R8, c[0x0][0x230] ;  /* 0x00008c00ff088b82 */ /* 0x000e640000000a00 */
[----:B------:R-:W-:Y:S02]  /*0460*/  IMAD R17, R16, 0x24, RZ ;  /* 0x0000002410117824 */ /* 0x000fe400078e02ff */
[----:B------:R-:W-:Y:S01]  /*0470*/  IMAD.WIDE.U32 R14, R2, 0x18, R6 ;  /* 0x00000018020e7825 */ /* 0x000fe200078e0006 */
[----:B------:R-:W-:-:S03]  /*0480*/  CS2R R6, SRZ ;  /* 0x0000000000067805 */ /* 0x000fc6000001ff00 */
[C---:B------:R-:W-:Y:S02]  /*0490*/  IMAD.IADD R11, R3.reuse, 0x1, R11 ;  /* 0x00000001030b7824 */ /* 0x040fe400078e020b */
[C---:B------:R-:W-:Y:S02]  /*04a0*/  IMAD.IADD R13, R3.reuse, 0x1, R13 ;  /* 0x00000001030d7824 */ /* 0x040fe400078e020d */
[----:B------:R-:W-:Y:S01]  /*04b0*/  IMAD.IADD R15, R3, 0x1, R15 ;  /* 0x00000001030f7824 */ /* 0x000fe200078e020f */
[----:B------:R-:W-:Y:S01]  /*04c0*/  CS2R R18, SRZ ;  /* 0x0000000000127805 */ /* 0x000fe2000001ff00 */
[C---:B------:R-:W-:Y:S01]  /*04d0*/  IMAD.WIDE R4, R17.reuse, 0x4, R4 ;  /* 0x0000000411047825 */ /* 0x040fe200078e0204 */
[----:B------:R-:W2:Y:S03]  /*04e0*/  LDC.64 R2, c[0x0][0x238] ;  /* 0x00008e00ff027b82 */ /* 0x000ea60000000a00 */
[C---:B------:R-:W-:Y:S01]  /*04f0*/  IMAD.WIDE R10, R17.reuse, 0x4, R10 ;  /* 0x00000004110a7825 */ /* 0x040fe200078e020a */
[----:B------:R-:W3:Y:S03]  /*0500*/  @!P0 LDG.E.EL R7, desc[UR4][R4.64] ;  /* 0x0000000404078981 */ /* 0x000ee6000c2e1900 */
[C---:B------:R-:W-:Y:S01]  /*0510*/  IMAD.WIDE R12, R17.reuse, 0x4, R12 ;  /* 0x00000004110c7825 */ /* 0x040fe200078e020c */
[----:B------:R-:W4:Y:S03]  /*0520*/  @!P0 LDG.E.EL R6, desc[UR4][R10.64] ;  /* 0x000000040a068981 */ /* 0x000f26000c2e1900 */
[----:B------:R-:W-:Y:S01]  /*0530*/  IMAD.WIDE R14, R17, 0x4, R14 ;  /* 0x00000004110e7825 */ /* 0x000fe200078e020e */
[----:B------:R-:W-:Y:S01]  /*0540*/  CS2R R16, SRZ ;  /* 0x0000000000107805 */ /* 0x000fe2000001ff00 */
[----:B------:R-:W3:Y:S04]  /*0550*/  @!P0 LDG.E.EL R18, desc[UR4][R12.64] ;  /* 0x000000040c128981 */ /* 0x000ee8000c2e1900 */
[----:B------:R-:W4:Y:S04]  /*0560*/  @!P0 LDG.E.EL R19, desc[UR4][R14.64] ;  /* 0x000000040e138981 */ /* 0x000f28000c2e1900 */
[----:B-1----:R-:W5:Y:S01]  /*0570*/  @!P0 LDG.E.EL.64 R16, desc[UR4][R8.64] ;  /* 0x0000000408108981 */ /* 0x002f62000c2e1b00 */
[----:B--2---:R-:W-:-:S04]  /*0580*/  IMAD.WIDE R2, R0, 0x4, R2 ;  /* 0x0000000400027825 */ /* 0x004fc800078e0202 */
[----:B---3--:R-:W-:Y:S01]  /*0590*/  FADD R18, R18, -R7 ;  /* 0x8000000712127221 */ /* 0x008fe20000000000 */
[----:B----4-:R-:W-:-:S03]  /*05a0*/  FADD R19, R19, -R6 ;  /* 0x8000000613137221 */ /* 0x010fc60000000000 */
[----:B-----5:R-:W-:Y:S01]  /*05b0*/  FFMA R16, R18, R16, R7 ;  /* 0x0000001012107223 */ /* 0x020fe20000000007 */
[----:B------:R-:W-:Y:S01]  /*05c0*/  FFMA R17, R19, R17, R6 ;  /* 0x0000001113117223 */ /* 0x000fe20000000006 */
[----:B------:R-:W-:Y:S06]  /*05d0*/  @P0 EXIT ;  /* 0x000000000000094d */ /* 0x000fec0003800000 */
[----:B------:R-:W-:Y:S01]  /*05e0*/  STG.E.64 desc[UR4][R2.64], R16 ;  /* 0x0000001002007986 */ /* 0x000fe2000c101b04 */
[----:B------:R-:W-:Y:S05]  /*05f0*/  EXIT ;  /* 0x000000000000794d */ /* 0x000fea0003800000 */
.L_x_0:
[----:B------:R-:W-:-:S00]  /*0600*/  BRA `(.L_x_0) ;  /* 0xfffffffc00fc7947 */ /* 0x000fc0000383ffff */
[----:B------:R-:W-:-:S00]  /*0610*/  NOP ;  /* 0x0000000000007918 */ /* 0x000fc00000000000 */
        /* <DEDUP_REMOVED lines=14> */
.L_x_1:


//--------------------- .nv.constant0.triton_poi_fused__unsafe_index_add_mul_sub_39 --------------------------
	.section	.nv.constant0.triton_poi_fused__unsafe_index_add_mul_sub_39,"a",@progbits
	.sectionflags	@""
	.align	4
.nv.constant0.triton_poi_fused__unsafe_index_add_mul_sub_39:
	.zero		580
